//
// Generated by NVIDIA NVVM Compiler
//
// Compiler Build ID: CL-36424714
// Cuda compilation tools, release 13.0, V13.0.88
// Based on NVVM 20.0.0
//

.version 9.0
.target sm_100
.address_size 64

	// .globl	_Z8dymTransPii
// _ZZ8stdTransPiiE5array has been demoted
.extern .shared .align 16 .b8 array[];

.visible .entry _Z8dymTransPii(
	.param .u64 .ptr .align 1 _Z8dymTransPii_param_0,
	.param .u32 _Z8dymTransPii_param_1
)
{
	.reg .b32 	%r<12>;
	.reg .b64 	%rd<5>;

	ld.param.u64 	%rd1, [_Z8dymTransPii_param_0];
	ld.param.u32 	%r1, [_Z8dymTransPii_param_1];
	cvta.to.global.u64 	%rd2, %rd1;
	mov.u32 	%r2, %tid.x;
	mul.wide.u32 	%rd3, %r2, 4;
	add.s64 	%rd4, %rd2, %rd3;
	ld.global.u32 	%r3, [%rd4];
	shl.b32 	%r4, %r2, 2;
	mov.u32 	%r5, array;
	add.s32 	%r6, %r5, %r4;
	st.shared.u32 	[%r6], %r3;
	bar.sync 	0;
	not.b32 	%r7, %r2;
	add.s32 	%r8, %r1, %r7;
	shl.b32 	%r9, %r8, 2;
	add.s32 	%r10, %r5, %r9;
	ld.shared.u32 	%r11, [%r10];
	st.global.u32 	[%rd4], %r11;
	ret;

}
	// .globl	_Z8stdTransPii
.visible .entry _Z8stdTransPii(
	.param .u64 .ptr .align 1 _Z8stdTransPii_param_0,
	.param .u32 _Z8stdTransPii_param_1
)
{
	.reg .b32 	%r<12>;
	.reg .b64 	%rd<5>;
	// demoted variable
	.shared .align 4 .b8 _ZZ8stdTransPiiE5array[16384];
	ld.param.u64 	%rd1, [_Z8stdTransPii_param_0];
	ld.param.u32 	%r1, [_Z8stdTransPii_param_1];
	cvta.to.global.u64 	%rd2, %rd1;
	mov.u32 	%r2, %tid.x;
	mul.wide.u32 	%rd3, %r2, 4;
	add.s64 	%rd4, %rd2, %rd3;
	ld.global.u32 	%r3, [%rd4];
	shl.b32 	%r4, %r2, 2;
	mov.u32 	%r5, _ZZ8stdTransPiiE5array;
	add.s32 	%r6, %r5, %r4;
	st.shared.u32 	[%r6], %r3;
	bar.sync 	0;
	not.b32 	%r7, %r2;
	add.s32 	%r8, %r1, %r7;
	shl.b32 	%r9, %r8, 2;
	add.s32 	%r10, %r5, %r9;
	ld.shared.u32 	%r11, [%r10];
	st.global.u32 	[%rd4], %r11;
	ret;

}
	// .globl	_Z11normalTransPii
.visible .entry _Z11normalTransPii(
	.param .u64 .ptr .align 1 _Z11normalTransPii_param_0,
	.param .u32 _Z11normalTransPii_param_1
)
{
	.reg .pred 	%p<2>;
	.reg .b32 	%r<13>;
	.reg .b64 	%rd<7>;

	ld.param.u64 	%rd1, [_Z11normalTransPii_param_0];
	ld.param.u32 	%r2, [_Z11normalTransPii_param_1];
	mov.u32 	%r3, %ntid.x;
	mov.u32 	%r4, %ctaid.x;
	mov.u32 	%r5, %tid.x;
	mad.lo.s32 	%r1, %r3, %r4, %r5;
	shr.u32 	%r6, %r2, 31;
	add.s32 	%r7, %r2, %r6;
	shr.s32 	%r8, %r7, 1;
	setp.gt.s32 	%p1, %r1, %r8;
	@%p1 bra 	$L__BB2_2;
	cvta.to.global.u64 	%rd2, %rd1;
	mul.wide.s32 	%rd3, %r1, 4;
	add.s64 	%rd4, %rd2, %rd3;
	ld.global.u32 	%r9, [%rd4];
	not.b32 	%r10, %r1;
	add.s32 	%r11, %r2, %r10;
	mul.wide.s32 	%rd5, %r11, 4;
	add.s64 	%rd6, %rd2, %rd5;
	ld.global.u32 	%r12, [%rd6];
	st.global.u32 	[%rd4], %r12;
	st.global.u32 	[%rd6], %r9;
$L__BB2_2:
	ret;

}


// ===== COMPILED SASS (sm_100) =====

	.target	sm_100

	.elftype	@"ET_EXEC"


//--------------------- .note.nv.tkinfo           --------------------------
	.section	.note.nv.tkinfo,"",@"SHT_NOTE"
	.sectionflags	@"SHF_NOTE_NV_TKINFO"
	.tkinfo
        /*0018*/ 	.word	0x00000002
        /*0030*/ 	.string	""
        /*0030*/ 	.string	"ptxas"
        /*0030*/ 	.string	"Cuda compilation tools, release 13.0, V13.0.88"
        /*0030*/ 	.string	"Build cuda_13.0.r13.0/compiler.36424714_0"
        /*0030*/ 	.string	"-arch sm_100 -m 64 "



//--------------------- .note.nv.cuinfo           --------------------------
	.section	.note.nv.cuinfo,"",@"SHT_NOTE"
	.sectionflags	@"SHF_NOTE_NV_CUINFO"
        /*0018*/ 	.short	0x0002
        /*001a*/ 	.short	0x0064
        /*001c*/ 	.short	0x0082
	.zero		2


//--------------------- .nv.info                  --------------------------
	.section	.nv.info,"",@"SHT_CUDA_INFO"
	.align	4


	//----- nvinfo : EIATTR_REGCOUNT
	.align		4
        /*0000*/ 	.byte	0x04, 0x2f
        /*0002*/ 	.short	(.L_1 - .L_0)
	.align		4
.L_0:
        /*0004*/ 	.word	index@(_Z8dymTransPii)
        /*0008*/ 	.word	0x0000000a


	//----- nvinfo : EIATTR_FRAME_SIZE
	.align		4
.L_1:
        /*000c*/ 	.byte	0x04, 0x11
        /*000e*/ 	.short	(.L_3 - .L_2)
	.align		4
.L_2:
        /*0010*/ 	.word	index@(_Z8dymTransPii)
        /*0014*/ 	.word	0x00000000


	//----- nvinfo : EIATTR_REGCOUNT
	.align		4
.L_3:
        /*0018*/ 	.byte	0x04, 0x2f
        /*001a*/ 	.short	(.L_5 - .L_4)
	.align		4
.L_4:
        /*001c*/ 	.word	index@(_Z8stdTransPii)
        /*0020*/ 	.word	0x0000000a


	//----- nvinfo : EIATTR_FRAME_SIZE
	.align		4
.L_5:
        /*0024*/ 	.byte	0x04, 0x11
        /*0026*/ 	.short	(.L_7 - .L_6)
	.align		4
.L_6:
        /*0028*/ 	.word	index@(_Z8stdTransPii)
        /*002c*/ 	.word	0x00000000


	//----- nvinfo : EIATTR_REGCOUNT
	.align		4
.L_7:
        /*0030*/ 	.byte	0x04, 0x2f
        /*0032*/ 	.short	(.L_9 - .L_8)
	.align		4
.L_8:
        /*0034*/ 	.word	index@(_Z11normalTransPii)
        /*0038*/ 	.word	0x0000000c


	//----- nvinfo : EIATTR_FRAME_SIZE
	.align		4
.L_9:
        /*003c*/ 	.byte	0x04, 0x11
        /*003e*/ 	.short	(.L_11 - .L_10)
	.align		4
.L_10:
        /*0040*/ 	.word	index@(_Z11normalTransPii)
        /*0044*/ 	.word	0x00000000


	//----- nvinfo : EIATTR_MIN_STACK_SIZE
	.align		4
.L_11:
        /*0048*/ 	.byte	0x04, 0x12
        /*004a*/ 	.short	(.L_13 - .L_12)
	.align		4
.L_12:
        /*004c*/ 	.word	index@(_Z11normalTransPii)
        /*0050*/ 	.word	0x00000000


	//----- nvinfo : EIATTR_MIN_STACK_SIZE
	.align		4
.L_13:
        /*0054*/ 	.byte	0x04, 0x12
        /*0056*/ 	.short	(.L_15 - .L_14)
	.align		4
.L_14:
        /*0058*/ 	.word	index@(_Z8stdTransPii)
        /*005c*/ 	.word	0x00000000


	//----- nvinfo : EIATTR_MIN_STACK_SIZE
	.align		4
.L_15:
        /*0060*/ 	.byte	0x04, 0x12
        /*0062*/ 	.short	(.L_17 - .L_16)
	.align		4
.L_16:
        /*0064*/ 	.word	index@(_Z8dymTransPii)
        /*0068*/ 	.word	0x00000000
.L_17:


//--------------------- .nv.compat                --------------------------
	.section	.nv.compat,"",@"SHT_CUDA_COMPAT_INFO"
	.align	4
        /*0000*/ 	.byte	0x02, 0x09, 0x00, 0x00, 0x02, 0x02, 0x01, 0x00, 0x02, 0x05, 0x05, 0x00, 0x03, 0x07, 0x01, 0x01
        /*0010*/ 	.byte	0x02, 0x03, 0x00, 0x00, 0x02, 0x06, 0x01, 0x00, 0x04, 0x0b, 0x08, 0x00, 0x09, 0x00, 0x00, 0x00
        /*0020*/ 	.byte	0x00, 0x00, 0x00, 0x00


//--------------------- .nv.info._Z11normalTransPii --------------------------
	.section	.nv.info._Z11normalTransPii,"",@"SHT_CUDA_INFO"
	.sectionflags	@""
	.align	4


	//----- nvinfo : EIATTR_CUDA_API_VERSION
	.align		4
        /*0000*/ 	.byte	0x04, 0x37
        /*0002*/ 	.short	(.L_19 - .L_18)
.L_18:
        /*0004*/ 	.word	0x00000082


	//----- nvinfo : EIATTR_KPARAM_INFO
	.align		4
.L_19:
        /*0008*/ 	.byte	0x04, 0x17
        /*000a*/ 	.short	(.L_21 - .L_20)
.L_20:
        /*000c*/ 	.word	0x00000000
        /*0010*/ 	.short	0x0001
        /*0012*/ 	.short	0x0008
        /*0014*/ 	.byte	0x00, 0xf0, 0x11, 0x00


	//----- nvinfo : EIATTR_KPARAM_INFO
	.align		4
.L_21:
        /*0018*/ 	.byte	0x04, 0x17
        /*001a*/ 	.short	(.L_23 - .L_22)
.L_22:
        /*001c*/ 	.word	0x00000000
        /*0020*/ 	.short	0x0000
        /*0022*/ 	.short	0x0000
        /*0024*/ 	.byte	0x00, 0xf5, 0x21, 0x00


	//----- nvinfo : EIATTR_SPARSE_MMA_MASK
	.align		4
.L_23:
        /*0028*/ 	.byte	0x03, 0x50
        /*002a*/ 	.short	0x0000


	//----- nvinfo : EIATTR_MAXREG_COUNT
	.align		4
        /*002c*/ 	.byte	0x03, 0x1b
        /*002e*/ 	.short	0x00ff


	//----- nvinfo : EIATTR_MERCURY_ISA_VERSION
	.align		4
        /*0030*/ 	.byte	0x03, 0x5f
        /*0032*/ 	.short	0x0101


	//----- nvinfo : EIATTR_VRC_CTA_INIT_COUNT
	.align		4
        /*0034*/ 	.byte	0x02, 0x4a
	.zero		1
	.zero		1


	//----- nvinfo : EIATTR_EXIT_INSTR_OFFSETS
	.align		4
        /*0038*/ 	.byte	0x04, 0x1c
        /*003a*/ 	.short	(.L_25 - .L_24)


	//   ....[0]....
.L_24:
        /*003c*/ 	.word	0x00000090


	//   ....[1]....
        /*0040*/ 	.word	0x00000140


	//----- nvinfo : EIATTR_CBANK_PARAM_SIZE
	.align		4
.L_25:
        /*0044*/ 	.byte	0x03, 0x19
        /*0046*/ 	.short	0x000c


	//----- nvinfo : EIATTR_PARAM_CBANK
	.align		4
        /*0048*/ 	.byte	0x04, 0x0a
        /*004a*/ 	.short	(.L_27 - .L_26)
	.align		4
.L_26:
        /*004c*/ 	.word	index@(.nv.constant0._Z11normalTransPii)
        /*0050*/ 	.short	0x0380
        /*0052*/ 	.short	0x000c


	//----- nvinfo : EIATTR_SW_WAR
	.align		4
.L_27:
        /*0054*/ 	.byte	0x04, 0x36
        /*0056*/ 	.short	(.L_29 - .L_28)
.L_28:
        /*0058*/ 	.word	0x00000008
.L_29:


//--------------------- .nv.info._Z8stdTransPii   --------------------------
	.section	.nv.info._Z8stdTransPii,"",@"SHT_CUDA_INFO"
	.sectionflags	@""
	.align	4


	//----- nvinfo : EIATTR_CUDA_API_VERSION
	.align		4
        /*0000*/ 	.byte	0x04, 0x37
        /*0002*/ 	.short	(.L_31 - .L_30)
.L_30:
        /*0004*/ 	.word	0x00000082


	//----- nvinfo : EIATTR_KPARAM_INFO
	.align		4
.L_31:
        /*0008*/ 	.byte	0x04, 0x17
        /*000a*/ 	.short	(.L_33 - .L_32)
.L_32:
        /*000c*/ 	.word	0x00000000
        /*0010*/ 	.short	0x0001
        /*0012*/ 	.short	0x0008
        /*0014*/ 	.byte	0x00, 0xf0, 0x11, 0x00


	//----- nvinfo : EIATTR_KPARAM_INFO
	.align		4
.L_33:
        /*0018*/ 	.byte	0x04, 0x17
        /*001a*/ 	.short	(.L_35 - .L_34)
.L_34:
        /*001c*/ 	.word	0x00000000
        /*0020*/ 	.short	0x0000
        /*0022*/ 	.short	0x0000
        /*0024*/ 	.byte	0x00, 0xf5, 0x21, 0x00


	//----- nvinfo : EIATTR_SPARSE_MMA_MASK
	.align		4
.L_35:
        /*0028*/ 	.byte	0x03, 0x50
        /*002a*/ 	.short	0x0000


	//----- nvinfo : EIATTR_MAXREG_COUNT
	.align		4
        /*002c*/ 	.byte	0x03, 0x1b
        /*002e*/ 	.short	0x00ff


	//----- nvinfo : EIATTR_NUM_BARRIERS
	.align		4
        /*0030*/ 	.byte	0x02, 0x4c
        /*0032*/ 	.byte	0x01
	.zero		1


	//----- nvinfo : EIATTR_MERCURY_ISA_VERSION
	.align		4
        /*0034*/ 	.byte	0x03, 0x5f
        /*0036*/ 	.short	0x0101


	//----- nvinfo : EIATTR_VRC_CTA_INIT_COUNT
	.align		4
        /*0038*/ 	.byte	0x02, 0x4a
	.zero		1
	.zero		1


	//----- nvinfo : EIATTR_EXIT_INSTR_OFFSETS
	.align		4
        /*003c*/ 	.byte	0x04, 0x1c
        /*003e*/ 	.short	(.L_37 - .L_36)


	//   ....[0]....
.L_36:
        /*0040*/ 	.word	0x00000120


	//----- nvinfo : EIATTR_CBANK_PARAM_SIZE
	.align		4
.L_37:
        /*0044*/ 	.byte	0x03, 0x19
        /*0046*/ 	.short	0x000c


	//----- nvinfo : EIATTR_PARAM_CBANK
	.align		4
        /*0048*/ 	.byte	0x04, 0x0a
        /*004a*/ 	.short	(.L_39 - .L_38)
	.align		4
.L_38:
        /*004c*/ 	.word	index@(.nv.constant0._Z8stdTransPii)
        /*0050*/ 	.short	0x0380
        /*0052*/ 	.short	0x000c


	//----- nvinfo : EIATTR_SW_WAR
	.align		4
.L_39:
        /*0054*/ 	.byte	0x04, 0x36
        /*0056*/ 	.short	(.L_41 - .L_40)
.L_40:
        /*0058*/ 	.word	0x00000008
.L_41:


//--------------------- .nv.info._Z8dymTransPii   --------------------------
	.section	.nv.info._Z8dymTransPii,"",@"SHT_CUDA_INFO"
	.sectionflags	@""
	.align	4


	//----- nvinfo : EIATTR_CUDA_API_VERSION
	.align		4
        /*0000*/ 	.byte	0x04, 0x37
        /*0002*/ 	.short	(.L_43 - .L_42)
.L_42:
        /*0004*/ 	.word	0x00000082


	//----- nvinfo : EIATTR_KPARAM_INFO
	.align		4
.L_43:
        /*0008*/ 	.byte	0x04, 0x17
        /*000a*/ 	.short	(.L_45 - .L_44)
.L_44:
        /*000c*/ 	.word	0x00000000
        /*0010*/ 	.short	0x0001
        /*0012*/ 	.short	0x0008
        /*0014*/ 	.byte	0x00, 0xf0, 0x11, 0x00


	//----- nvinfo : EIATTR_KPARAM_INFO
	.align		4
.L_45:
        /*0018*/ 	.byte	0x04, 0x17
        /*001a*/ 	.short	(.L_47 - .L_46)
.L_46:
        /*001c*/ 	.word	0x00000000
        /*0020*/ 	.short	0x0000
        /*0022*/ 	.short	0x0000
        /*0024*/ 	.byte	0x00, 0xf5, 0x21, 0x00


	//----- nvinfo : EIATTR_SPARSE_MMA_MASK
	.align		4
.L_47:
        /*0028*/ 	.byte	0x03, 0x50
        /*002a*/ 	.short	0x0000


	//----- nvinfo : EIATTR_MAXREG_COUNT
	.align		4
        /*002c*/ 	.byte	0x03, 0x1b
        /*002e*/ 	.short	0x00ff


	//----- nvinfo : EIATTR_NUM_BARRIERS
	.align		4
        /*0030*/ 	.byte	0x02, 0x4c
        /*0032*/ 	.byte	0x01
	.zero		1


	//----- nvinfo : EIATTR_MERCURY_ISA_VERSION
	.align		4
        /*0034*/ 	.byte	0x03, 0x5f
        /*0036*/ 	.short	0x0101


	//----- nvinfo : EIATTR_VRC_CTA_INIT_COUNT
	.align		4
        /*0038*/ 	.byte	0x02, 0x4a
	.zero		1
	.zero		1


	//----- nvinfo : EIATTR_EXIT_INSTR_OFFSETS
	.align		4
        /*003c*/ 	.byte	0x04, 0x1c
        /*003e*/ 	.short	(.L_49 - .L_48)


	//   ....[0]....
.L_48:
        /*0040*/ 	.word	0x00000120


	//----- nvinfo : EIATTR_CBANK_PARAM_SIZE
	.align		4
.L_49:
        /*0044*/ 	.byte	0x03, 0x19
        /*0046*/ 	.short	0x000c


	//----- nvinfo : EIATTR_PARAM_CBANK
	.align		4
        /*0048*/ 	.byte	0x04, 0x0a
        /*004a*/ 	.short	(.L_51 - .L_50)
	.align		4
.L_50:
        /*004c*/ 	.word	index@(.nv.constant0._Z8dymTransPii)
        /*0050*/ 	.short	0x0380
        /*0052*/ 	.short	0x000c


	//----- nvinfo : EIATTR_SW_WAR
	.align		4
.L_51:
        /*0054*/ 	.byte	0x04, 0x36
        /*0056*/ 	.short	(.L_53 - .L_52)
.L_52:
        /*0058*/ 	.word	0x00000008
.L_53:


//--------------------- .nv.callgraph             --------------------------
	.section	.nv.callgraph,"",@"SHT_CUDA_CALLGRAPH"
	.align	4
	.sectionentsize	8
	.align		4
        /*0000*/ 	.word	0x00000000
	.align		4
        /*0004*/ 	.word	0xffffffff
	.align		4
        /*0008*/ 	.word	0x00000000
	.align		4
        /*000c*/ 	.word	0xfffffffe
	.align		4
        /*0010*/ 	.word	0x00000000
	.align		4
        /*0014*/ 	.word	0xfffffffd
	.align		4
        /*0018*/ 	.word	0x00000000
	.align		4
        /*001c*/ 	.word	0xfffffffc


//--------------------- .text._Z11normalTransPii  --------------------------
	.section	.text._Z11normalTransPii,"ax",@progbits
	.align	128
        .global         _Z11normalTransPii
        .type           _Z11normalTransPii,@function
        .size           _Z11normalTransPii,(.L_x_3 - _Z11normalTransPii)
        .other          _Z11normalTransPii,@"STO_CUDA_ENTRY STV_DEFAULT"
_Z11normalTransPii:
.text._Z11normalTransPii:
[----:B------:R-:W-:Y:S01]  /*0000*/  LDC R1, c[0x0][0x37c] ;  /* 0x0000df00ff017b82 */ /* 0x000fe20000000800 */
[----:B------:R-:W0:Y:S01]  /*0010*/  S2R R7, SR_CTAID.X ;  /* 0x0000000000077919 */ /* 0x000e220000002500 */
[----:B------:R-:W1:Y:S01]  /*0020*/  LDCU UR6, c[0x0][0x388] ;  /* 0x00007100ff0677ac */ /* 0x000e620008000800 */
[----:B------:R-:W0:Y:S01]  /*0030*/  S2R R0, SR_TID.X ;  /* 0x0000000000007919 */ /* 0x000e220000002100 */
[----:B------:R-:W0:Y:S01]  /*0040*/  LDCU UR5, c[0x0][0x360] ;  /* 0x00006c00ff0577ac */ /* 0x000e220008000800 */
[----:B-1----:R-:W-:-:S04]  /*0050*/  ULEA.HI UR4, UR6, UR6, URZ, 0x1 ;  /* 0x0000000606047291 */ /* 0x002fc8000f8f08ff */
[----:B------:R-:W-:Y:S01]  /*0060*/  USHF.R.S32.HI UR4, URZ, 0x1, UR4 ;  /* 0x00000001ff047899 */ /* 0x000fe20008011404 */
[----:B0-----:R-:W-:-:S05]  /*0070*/  IMAD R7, R7, UR5, R0 ;  /* 0x0000000507077c24 */ /* 0x001fca000f8e0200 */
[----:B------:R-:W-:-:S13]  /*0080*/  ISETP.GT.AND P0, PT, R7, UR4, PT ;  /* 0x0000000407007c0c */ /* 0x000fda000bf04270 */
[----:B------:R-:W-:Y:S05]  /*0090*/  @P0 EXIT ;  /* 0x000000000000094d */ /* 0x000fea0003800000 */
[----:B------:R-:W0:Y:S01]  /*00a0*/  LDC.64 R2, c[0x0][0x380] ;  /* 0x0000e000ff027b82 */ /* 0x000e220000000a00 */
[----:B------:R-:W1:Y:S01]  /*00b0*/  LDCU.64 UR4, c[0x0][0x358] ;  /* 0x00006b00ff0477ac */ /* 0x000e620008000a00 */
[----:B------:R-:W-:-:S04]  /*00c0*/  LOP3.LUT R0, RZ, R7, RZ, 0x33, !PT ;  /* 0x00000007ff007212 */ /* 0x000fc800078e33ff */
[----:B------:R-:W-:-:S05]  /*00d0*/  IADD3 R5, PT, PT, R0, UR6, RZ ;  /* 0x0000000600057c10 */ /* 0x000fca000fffe0ff */
[----:B0-----:R-:W-:-:S04]  /*00e0*/  IMAD.WIDE R4, R5, 0x4, R2 ;  /* 0x0000000405047825 */ /* 0x001fc800078e0202 */
[----:B------:R-:W-:Y:S01]  /*00f0*/  IMAD.WIDE R2, R7, 0x4, R2 ;  /* 0x0000000407027825 */ /* 0x000fe200078e0202 */
[----:B-1----:R-:W2:Y:S04]  /*0100*/  LDG.E R9, desc[UR4][R4.64] ;  /* 0x0000000404097981 */ /* 0x002ea8000c1e1900 */
[----:B------:R-:W3:Y:S04]  /*0110*/  LDG.E R7, desc[UR4][R2.64] ;  /* 0x0000000402077981 */ /* 0x000ee8000c1e1900 */
[----:B--2---:R-:W-:Y:S04]  /*0120*/  STG.E desc[UR4][R2.64], R9 ;  /* 0x0000000902007986 */ /* 0x004fe8000c101904 */
[----:B---3--:R-:W-:Y:S01]  /*0130*/  STG.E desc[UR4][R4.64], R7 ;  /* 0x0000000704007986 */ /* 0x008fe2000c101904 */
[----:B------:R-:W-:Y:S05]  /*0140*/  EXIT ;  /* 0x000000000000794d */ /* 0x000fea0003800000 */
.L_x_0:
[----:B------:R-:W-:-:S00]  /*0150*/  BRA `(.L_x_0) ;  /* 0xfffffffc00fc7947 */ /* 0x000fc0000383ffff */
[----:B------:R-:W-:-:S00]  /*0160*/  NOP ;  /* 0x0000000000007918 */ /* 0x000fc00000000000 */
        /* <DEDUP_REMOVED lines=9> */
.L_x_3:


//--------------------- .text._Z8stdTransPii      --------------------------
	.section	.text._Z8stdTransPii,"ax",@progbits
	.align	128
        .global         _Z8stdTransPii
        .type           _Z8stdTransPii,@function
        .size           _Z8stdTransPii,(.L_x_4 - _Z8stdTransPii)
        .other          _Z8stdTransPii,@"STO_CUDA_ENTRY STV_DEFAULT"
_Z8stdTransPii:
.text._Z8stdTransPii:
[----:B------:R-:W-:Y:S01]  /*0000*/  LDC R1, c[0x0][0x37c] ;  /* 0x0000df00ff017b82 */ /* 0x000fe20000000800 */
[----:B------:R-:W0:Y:S07]  /*0010*/  S2R R5, SR_TID.X ;  /* 0x0000000000057919 */ /* 0x000e2e0000002100 */
[----:B------:R-:W0:Y:S01]  /*0020*/  LDC.64 R2, c[0x0][0x380] ;  /* 0x0000e000ff027b82 */ /* 0x000e220000000a00 */
[----:B------:R-:W1:Y:S01]  /*0030*/  LDCU.64 UR6, c[0x0][0x358] ;  /* 0x00006b00ff0677ac */ /* 0x000e620008000a00 */
[----:B------:R-:W2:Y:S01]  /*0040*/  LDCU UR8, c[0x0][0x388] ;  /* 0x00007100ff0877ac */ /* 0x000ea20008000800 */
[----:B0-----:R-:W-:-:S05]  /*0050*/  IMAD.WIDE.U32 R2, R5, 0x4, R2 ;  /* 0x0000000405027825 */ /* 0x001fca00078e0002 */
[----:B-1----:R-:W3:Y:S01]  /*0060*/  LDG.E R0, desc[UR6][R2.64] ;  /* 0x0000000602007981 */ /* 0x002ee2000c1e1900 */
[----:B------:R-:W0:Y:S01]  /*0070*/  S2UR UR5, SR_CgaCtaId ;  /* 0x00000000000579c3 */ /* 0x000e220000008800 */
[----:B------:R-:W-:Y:S01]  /*0080*/  UMOV UR4, 0x400 ;  /* 0x0000040000047882 */ /* 0x000fe20000000000 */
[----:B------:R-:W-:-:S05]  /*0090*/  LOP3.LUT R4, RZ, R5, RZ, 0x33, !PT ;  /* 0x00000005ff047212 */ /* 0x000fca00078e33ff */
[----:B--2---:R-:W-:Y:S01]  /*00a0*/  VIADD R4, R4, UR8 ;  /* 0x0000000804047c36 */ /* 0x004fe20008000000 */
[----:B0-----:R-:W-:-:S06]  /*00b0*/  ULEA UR4, UR5, UR4, 0x18 ;  /* 0x0000000405047291 */ /* 0x001fcc000f8ec0ff */
[----:B------:R-:W-:Y:S02]  /*00c0*/  LEA R5, R5, UR4, 0x2 ;  /* 0x0000000405057c11 */ /* 0x000fe4000f8e10ff */
[----:B------:R-:W-:-:S03]  /*00d0*/  LEA R4, R4, UR4, 0x2 ;  /* 0x0000000404047c11 */ /* 0x000fc6000f8e10ff */
[----:B---3--:R-:W-:Y:S01]  /*00e0*/  STS [R5], R0 ;  /* 0x0000000005007388 */ /* 0x008fe20000000800 */
[----:B------:R-:W-:Y:S06]  /*00f0*/  BAR.SYNC.DEFER_BLOCKING 0x0 ;  /* 0x0000000000007b1d */ /* 0x000fec0000010000 */
[----:B------:R-:W0:Y:S04]  /*0100*/  LDS R7, [R4] ;  /* 0x0000000004077984 */ /* 0x000e280000000800 */
[----:B0-----:R-:W-:Y:S01]  /*0110*/  STG.E desc[UR6][R2.64], R7 ;  /* 0x0000000702007986 */ /* 0x001fe2000c101906 */
[----:B------:R-:W-:Y:S05]  /*0120*/  EXIT ;  /* 0x000000000000794d */ /* 0x000fea0003800000 */
.L_x_1:
        /* <DEDUP_REMOVED lines=13> */
.L_x_4:


//--------------------- .text._Z8dymTransPii      --------------------------
	.section	.text._Z8dymTransPii,"ax",@progbits
	.align	128
        .global         _Z8dymTransPii
        .type           _Z8dymTransPii,@function
        .size           _Z8dymTransPii,(.L_x_5 - _Z8dymTransPii)
        .other          _Z8dymTransPii,@"STO_CUDA_ENTRY STV_DEFAULT"
_Z8dymTransPii:
.text._Z8dymTransPii:
        /* <DEDUP_REMOVED lines=19> */
.L_x_2:
        /* <DEDUP_REMOVED lines=13> */
.L_x_5:


//--------------------- .nv.shared._Z11normalTransPii --------------------------
	.section	.nv.shared._Z11normalTransPii,"aw",@nobits
	.sectionflags	@""
	.align	16
	.zero		1024


//--------------------- .nv.shared.reserved.0     --------------------------
	.section	.nv.shared.reserved.0,"aw",@nobits
	.weak		__nv_reservedSMEM_offset_0_alias
	.size		__nv_reservedSMEM_offset_0_alias, 0, 64
	.other		__nv_reservedSMEM_offset_0_alias,@"STO_CUDA_RESERVED_SHARED STV_DEFAULT"
__nv_reservedSMEM_offset_0_alias:
	.zero		0
	.zero		64


//--------------------- .nv.shared._Z8stdTransPii --------------------------
	.section	.nv.shared._Z8stdTransPii,"aw",@nobits
	.sectionflags	@""
	.align	16
.nv.shared._Z8stdTransPii:
	.zero		17408


//--------------------- .nv.shared._Z8dymTransPii --------------------------
	.section	.nv.shared._Z8dymTransPii,"aw",@nobits
	.sectionflags	@""
	.align	16
	.zero		1024


//--------------------- .nv.constant0._Z11normalTransPii --------------------------
	.section	.nv.constant0._Z11normalTransPii,"a",@progbits
	.sectionflags	@""
	.align	4
.nv.constant0._Z11normalTransPii:
	.zero		908


//--------------------- .nv.constant0._Z8stdTransPii --------------------------
	.section	.nv.constant0._Z8stdTransPii,"a",@progbits
	.sectionflags	@""
	.align	4
.nv.constant0._Z8stdTransPii:
	.zero		908


//--------------------- .nv.constant0._Z8dymTransPii --------------------------
	.section	.nv.constant0._Z8dymTransPii,"a",@progbits
	.sectionflags	@""
	.align	4
.nv.constant0._Z8dymTransPii:
	.zero		908


//--------------------- SYMBOLS --------------------------

	.type		.nv.reservedSmem.offset0,@object
	.size		.nv.reservedSmem.offset0,0x4
	.type		.nv.reservedSmem.cap,@object
	.size		.nv.reservedSmem.cap,0x4
